	.headerflags	@"EF_CUDA_TEXMODE_UNIFIED EF_CUDA_64BIT_ADDRESS EF_CUDA_ACCELERATORS EF_CUDA_SM90 EF_CUDA_VIRTUAL_SM(EF_CUDA_SM90)"
	.elftype	@"ET_EXEC"


//--------------------- .nv.info                  --------------------------
	.section	.nv.info,"",@"SHT_CUDA_INFO"
	.align	4


	//----- nvinfo : EIATTR_REGCOUNT
	.align		4
        /*0000*/ 	.byte	0x04, 0x2f
        /*0002*/ 	.short	(.L_3 - .L_2)
	.align		4
.L_2:
        /*0004*/ 	.word	index@(triton_per_fused_add_convolution_div_pow_relu_sqrt_sub_sum_4)
        /*0008*/ 	.word	0x0000001e


	//----- nvinfo : EIATTR_MIN_STACK_SIZE
	.align		4
.L_3:
        /*000c*/ 	.byte	0x04, 0x12
        /*000e*/ 	.short	(.L_5 - .L_4)
	.align		4
.L_4:
        /*0010*/ 	.word	index@(triton_per_fused_add_convolution_div_pow_relu_sqrt_sub_sum_4)
        /*0014*/ 	.word	0x00000000


	//----- nvinfo : EIATTR_FRAME_SIZE
	.align		4
.L_5:
        /*0018*/ 	.byte	0x04, 0x11
        /*001a*/ 	.short	(.L_7 - .L_6)
	.align		4
.L_6:
        /*001c*/ 	.word	index@(triton_per_fused_add_convolution_div_pow_relu_sqrt_sub_sum_4)
        /*0020*/ 	.word	0x00000000


	//----- nvinfo : EIATTR_MIN_STACK_SIZE
	.align		4
.L_7:
        /*0024*/ 	.byte	0x04, 0x12
        /*0026*/ 	.short	(.L_9 - .L_8)
	.align		4
.L_8:
        /*0028*/ 	.word	index@(triton_per_fused_add_convolution_div_pow_relu_sqrt_sub_sum_4)
        /*002c*/ 	.word	0x00000000
.L_9:


//--------------------- .nv.info.triton_per_fused_add_convolution_div_pow_relu_sqrt_sub_sum_4 --------------------------
	.section	.nv.info.triton_per_fused_add_convolution_div_pow_relu_sqrt_sub_sum_4,"",@"SHT_CUDA_INFO"
	.sectionflags	@""
	.align	4


	//----- nvinfo : EIATTR_CUDA_API_VERSION
	.align		4
        /*0000*/ 	.byte	0x04, 0x37
        /*0002*/ 	.short	(.L_11 - .L_10)
.L_10:
        /*0004*/ 	.word	0x0000007c


	//----- nvinfo : EIATTR_KPARAM_INFO
	.align		4
.L_11:
        /*0008*/ 	.byte	0x04, 0x17
        /*000a*/ 	.short	(.L_13 - .L_12)
.L_12:
        /*000c*/ 	.word	0x00000000
        /*0010*/ 	.short	0x0005
        /*0012*/ 	.short	0x0024
        /*0014*/ 	.byte	0x00, 0xf0, 0x11, 0x00


	//----- nvinfo : EIATTR_KPARAM_INFO
	.align		4
.L_13:
        /*0018*/ 	.byte	0x04, 0x17
        /*001a*/ 	.short	(.L_15 - .L_14)
.L_14:
        /*001c*/ 	.word	0x00000000
        /*0020*/ 	.short	0x0004
        /*0022*/ 	.short	0x0020
        /*0024*/ 	.byte	0x00, 0xf0, 0x11, 0x00


	//----- nvinfo : EIATTR_KPARAM_INFO
	.align		4
.L_15:
        /*0028*/ 	.byte	0x04, 0x17
        /*002a*/ 	.short	(.L_17 - .L_16)
.L_16:
        /*002c*/ 	.word	0x00000000
        /*0030*/ 	.short	0x0003
        /*0032*/ 	.short	0x0018
        /*0034*/ 	.byte	0x00, 0xf4, 0x21, 0x00


	//----- nvinfo : EIATTR_KPARAM_INFO
	.align		4
.L_17:
        /*0038*/ 	.byte	0x04, 0x17
        /*003a*/ 	.short	(.L_19 - .L_18)
.L_18:
        /*003c*/ 	.word	0x00000000
        /*0040*/ 	.short	0x0002
        /*0042*/ 	.short	0x0010
        /*0044*/ 	.byte	0x00, 0xf4, 0x21, 0x00


	//----- nvinfo : EIATTR_KPARAM_INFO
	.align		4
.L_19:
        /*0048*/ 	.byte	0x04, 0x17
        /*004a*/ 	.short	(.L_21 - .L_20)
.L_20:
        /*004c*/ 	.word	0x00000000
        /*0050*/ 	.short	0x0001
        /*0052*/ 	.short	0x0008
        /*0054*/ 	.byte	0x00, 0xf4, 0x21, 0x00


	//----- nvinfo : EIATTR_KPARAM_INFO
	.align		4
.L_21:
        /*0058*/ 	.byte	0x04, 0x17
        /*005a*/ 	.short	(.L_23 - .L_22)
.L_22:
        /*005c*/ 	.word	0x00000000
        /*0060*/ 	.short	0x0000
        /*0062*/ 	.short	0x0000
        /*0064*/ 	.byte	0x00, 0xf4, 0x21, 0x00


	//----- nvinfo : EIATTR_SPARSE_MMA_MASK
	.align		4
.L_23:
        /*0068*/ 	.byte	0x03, 0x50
        /*006a*/ 	.short	0x0000


	//----- nvinfo : EIATTR_MAXREG_COUNT
	.align		4
        /*006c*/ 	.byte	0x03, 0x1b
        /*006e*/ 	.short	0x00ff


	//----- nvinfo : EIATTR_COOP_GROUP_MASK_REGIDS
	.align		4
        /*0070*/ 	.byte	0x04, 0x29
        /*0072*/ 	.short	(.L_25 - .L_24)


	//   ....[0]....
.L_24:
        /*0074*/ 	.word	0xffffffff


	//   ....[1]....
        /*0078*/ 	.word	0xffffffff


	//   ....[2]....
        /*007c*/ 	.word	0xffffffff


	//   ....[3]....
        /*0080*/ 	.word	0xffffffff


	//   ....[4]....
        /*0084*/ 	.word	0xffffffff


	//   ....[5]....
        /*0088*/ 	.word	0xffffffff


	//   ....[6]....
        /*008c*/ 	.word	0xffffffff


	//   ....[7]....
        /*0090*/ 	.word	0xffffffff


	//----- nvinfo : EIATTR_COOP_GROUP_INSTR_OFFSETS
	.align		4
.L_25:
        /*0094*/ 	.byte	0x04, 0x28
        /*0096*/ 	.short	(.L_27 - .L_26)


	//   ....[0]....
.L_26:
        /*0098*/ 	.word	0x00000310


	//   ....[1]....
        /*009c*/ 	.word	0x00000330


	//   ....[2]....
        /*00a0*/ 	.word	0x00000350


	//   ....[3]....
        /*00a4*/ 	.word	0x00000370


	//   ....[4]....
        /*00a8*/ 	.word	0x00000390


	//   ....[5]....
        /*00ac*/ 	.word	0x000003b0


	//   ....[6]....
        /*00b0*/ 	.word	0x000003d0


	//   ....[7]....
        /*00b4*/ 	.word	0x000003f0


	//----- nvinfo : EIATTR_EXIT_INSTR_OFFSETS
	.align		4
.L_27:
        /*00b8*/ 	.byte	0x04, 0x1c
        /*00ba*/ 	.short	(.L_29 - .L_28)


	//   ....[0]....
.L_28:
        /*00bc*/ 	.word	0x000006d0


	//----- nvinfo : EIATTR_REQNTID
	.align		4
.L_29:
        /*00c0*/ 	.byte	0x04, 0x10
        /*00c2*/ 	.short	(.L_31 - .L_30)
.L_30:
        /*00c4*/ 	.word	0x00000080
        /*00c8*/ 	.word	0x00000001
        /*00cc*/ 	.word	0x00000001


	//----- nvinfo : EIATTR_CBANK_PARAM_SIZE
	.align		4
.L_31:
        /*00d0*/ 	.byte	0x03, 0x19
        /*00d2*/ 	.short	0x0028


	//----- nvinfo : EIATTR_PARAM_CBANK
	.align		4
        /*00d4*/ 	.byte	0x04, 0x0a
        /*00d6*/ 	.short	(.L_33 - .L_32)
	.align		4
.L_32:
        /*00d8*/ 	.word	index@(.nv.constant0.triton_per_fused_add_convolution_div_pow_relu_sqrt_sub_sum_4)
        /*00dc*/ 	.short	0x0210
        /*00de*/ 	.short	0x0028


	//----- nvinfo : EIATTR_SW_WAR
	.align		4
.L_33:
        /*00e0*/ 	.byte	0x04, 0x36
        /*00e2*/ 	.short	(.L_35 - .L_34)
.L_34:
        /*00e4*/ 	.word	0x00000008
.L_35:


//--------------------- .nv.callgraph             --------------------------
	.section	.nv.callgraph,"",@"SHT_CUDA_CALLGRAPH"
	.align	4
	.sectionentsize	8
	.align		4
        /*0000*/ 	.word	0x00000000
	.align		4
        /*0004*/ 	.word	0xffffffff
	.align		4
        /*0008*/ 	.word	0x00000000
	.align		4
        /*000c*/ 	.word	0xfffffffe
	.align		4
        /*0010*/ 	.word	0x00000000
	.align		4
        /*0014*/ 	.word	0xfffffffd
	.align		4
        /*0018*/ 	.word	0x00000000
	.align		4
        /*001c*/ 	.word	0xfffffffc


//--------------------- .nv.constant4             --------------------------
	.section	.nv.constant4,"a",@progbits
	.align	8
	.align		8
.nv.constant4:
        /*0000*/ 	.dword	_$_str
	.align		8
        /*0008*/ 	.dword	_$_str_$_2


//--------------------- .text.triton_per_fused_add_convolution_div_pow_relu_sqrt_sub_sum_4 --------------------------
	.section	.text.triton_per_fused_add_convolution_div_pow_relu_sqrt_sub_sum_4,"ax",@progbits
	.align	128
        .global         triton_per_fused_add_convolution_div_pow_relu_sqrt_sub_sum_4
        .type           triton_per_fused_add_convolution_div_pow_relu_sqrt_sub_sum_4,@function
        .size           triton_per_fused_add_convolution_div_pow_relu_sqrt_sub_sum_4,(.L_x_1 - triton_per_fused_add_convolution_div_pow_relu_sqrt_sub_sum_4)
        .other          triton_per_fused_add_convolution_div_pow_relu_sqrt_sub_sum_4,@"STO_CUDA_ENTRY STV_DEFAULT"
triton_per_fused_add_convolution_div_pow_relu_sqrt_sub_sum_4:
.text.triton_per_fused_add_convolution_div_pow_relu_sqrt_sub_sum_4:
[----:B------:R-:W-:Y:S01]  /*0000*/  LDC R1, c[0x0][0x28] ;  /* 0x00000a00ff017b82 */ /* 0x000fe20000000800 */
[----:B------:R-:W1:Y:S07]  /*0010*/  S2R R0, SR_TID.X ;  /* 0x0000000000007919 */ /* 0x000e6e0000002100 */
[----:B------:R-:W2:Y:S01]  /*0020*/  LDC.64 R4, c[0x0][0x220] ;  /* 0x00008800ff047b82 */ /* 0x000ea20000000a00 */
[----:B------:R-:W-:Y:S01]  /*0030*/  ULDC.64 UR4, c[0x0][0x208] ;  /* 0x0000820000047ab9 */ /* 0x000fe20000000a00 */
[----:B------:R-:W3:Y:S06]  /*0040*/  S2R R7, SR_CTAID.X ;  /* 0x0000000000077919 */ /* 0x000eec0000002500 */
[----:B------:R-:W4:Y:S08]  /*0050*/  LDC.64 R16, c[0x0][0x218] ;  /* 0x00008600ff107b82 */ /* 0x000f300000000a00 */
[----:B------:R-:W5:Y:S01]  /*0060*/  LDC.64 R2, c[0x0][0x210] ;  /* 0x00008400ff027b82 */ /* 0x000f620000000a00 */
[----:B-1----:R-:W-:-:S04]  /*0070*/  SHF.L.U32 R0, R0, 0x2, RZ ;  /* 0x0000000200007819 */ /* 0x002fc800000006ff */
[----:B------:R-:W-:-:S04]  /*0080*/  LOP3.LUT R6, R0, 0x1c0, RZ, 0xc0, !PT ;  /* 0x000001c000067812 */ /* 0x000fc800078ec0ff */
[----:B---3--:R-:W-:Y:S02]  /*0090*/  LEA R6, R7, R6, 0x9 ;  /* 0x0000000607067211 */ /* 0x008fe400078e48ff */
[----:B------:R-:W-:-:S04]  /*00a0*/  LOP3.LUT R7, R0, 0x3c, RZ, 0xc0, !PT ;  /* 0x0000003c00077812 */ /* 0x000fc800078ec0ff */
[----:B------:R-:W-:Y:S01]  /*00b0*/  IADD3 R0, R7, R6, RZ ;  /* 0x0000000607007210 */ /* 0x000fe20007ffe0ff */
[----:B--2---:R-:W-:-:S04]  /*00c0*/  IMAD.WIDE.U32 R4, R7, 0x4, R4 ;  /* 0x0000000407047825 */ /* 0x004fc800078e0004 */
[C---:B----4-:R-:W-:Y:S02]  /*00d0*/  IMAD.WIDE R16, R0.reuse, 0x4, R16 ;  /* 0x0000000400107825 */ /* 0x050fe400078e0210 */
[----:B------:R-:W2:Y:S02]  /*00e0*/  LDG.E.EL.128 R4, desc[UR4][R4.64] ;  /* 0x0000000404047981 */ /* 0x000ea4000c2e1d00 */
[----:B-----5:R-:W-:Y:S02]  /*00f0*/  IMAD.WIDE R2, R0, 0x4, R2 ;  /* 0x0000000400027825 */ /* 0x020fe400078e0202 */
[----:B------:R-:W2:Y:S04]  /*0100*/  LDG.E.128 R12, desc[UR4][R16.64] ;  /* 0x00000004100c7981 */ /* 0x000ea8000c1e1d00 */
[----:B------:R-:W3:Y:S01]  /*0110*/  LDG.E.128 R8, desc[UR4][R2.64] ;  /* 0x0000000402087981 */ /* 0x000ee2000c1e1d00 */
[C---:B--2---:R-:W-:Y:S01]  /*0120*/  FSETP.GEU.AND P3, PT, R5.reuse, -R13, PT ;  /* 0x8000000d0500720b */ /* 0x044fe20003f6e000 */
[----:B------:R-:W-:Y:S01]  /*0130*/  FADD R13, R5, R13 ;  /* 0x0000000d050d7221 */ /* 0x000fe20000000000 */
[C---:B------:R-:W-:Y:S01]  /*0140*/  FSETP.GEU.AND P1, PT, R4.reuse, -R12, PT ;  /* 0x8000000c0400720b */ /* 0x040fe20003f2e000 */
[----:B------:R-:W-:-:S03]  /*0150*/  FADD R12, R4, R12 ;  /* 0x0000000c040c7221 */ /* 0x000fc60000000000 */
[----:B------:R-:W-:Y:S02]  /*0160*/  FSEL R13, R13, RZ, P3 ;  /* 0x000000ff0d0d7208 */ /* 0x000fe40001800000 */
[C---:B------:R-:W-:Y:S01]  /*0170*/  FSETP.GEU.AND P3, PT, R6.reuse, -R14, PT ;  /* 0x8000000e0600720b */ /* 0x040fe20003f6e000 */
[----:B------:R-:W-:Y:S01]  /*0180*/  FADD R14, R6, R14 ;  /* 0x0000000e060e7221 */ /* 0x000fe20000000000 */
[C---:B---3--:R-:W-:Y:S01]  /*0190*/  FSETP.GEU.AND P2, PT, R9.reuse, -R5, PT ;  /* 0x800000050900720b */ /* 0x048fe20003f4e000 */
[----:B------:R-:W-:Y:S01]  /*01a0*/  FADD R5, R9, R5 ;  /* 0x0000000509057221 */ /* 0x000fe20000000000 */
[----:B------:R-:W-:Y:S01]  /*01b0*/  FSEL R12, R12, RZ, P1 ;  /* 0x000000ff0c0c7208 */ /* 0x000fe20000800000 */
[----:B------:R-:W-:Y:S01]  /*01c0*/  FMUL R9, R13, R13 ;  /* 0x0000000d0d097220 */ /* 0x000fe20000400000 */
[C---:B------:R-:W-:Y:S01]  /*01d0*/  FSETP.GEU.AND P0, PT, R8.reuse, -R4, PT ;  /* 0x800000040800720b */ /* 0x040fe20003f0e000 */
[----:B------:R-:W-:Y:S01]  /*01e0*/  FADD R8, R8, R4 ;  /* 0x0000000408087221 */ /* 0x000fe20000000000 */
[----:B------:R-:W-:Y:S01]  /*01f0*/  FSEL R14, R14, RZ, P3 ;  /* 0x000000ff0e0e7208 */ /* 0x000fe20001800000 */
[----:B------:R-:W-:Y:S01]  /*0200*/  FFMA R9, R12, R12, R9 ;  /* 0x0000000c0c097223 */ /* 0x000fe20000000009 */
[----:B------:R-:W-:-:S02]  /*0210*/  FSEL R5, R5, RZ, P2 ;  /* 0x000000ff05057208 */ /* 0x000fc40001000000 */
[C---:B------:R-:W-:Y:S01]  /*0220*/  FSETP.GEU.AND P1, PT, R7.reuse, -R15, PT ;  /* 0x8000000f0700720b */ /* 0x040fe20003f2e000 */
[----:B------:R-:W-:Y:S01]  /*0230*/  FADD R15, R7, R15 ;  /* 0x0000000f070f7221 */ /* 0x000fe20000000000 */
[C---:B------:R-:W-:Y:S01]  /*0240*/  FSETP.GEU.AND P3, PT, R10.reuse, -R6, PT ;  /* 0x800000060a00720b */ /* 0x040fe20003f6e000 */
[----:B------:R-:W-:Y:S01]  /*0250*/  FADD R6, R10, R6 ;  /* 0x000000060a067221 */ /* 0x000fe20000000000 */
[----:B------:R-:W-:Y:S01]  /*0260*/  FFMA R18, R14, R14, R9 ;  /* 0x0000000e0e127223 */ /* 0x000fe20000000009 */
[----:B------:R-:W-:Y:S01]  /*0270*/  FSEL R4, R8, RZ, P0 ;  /* 0x000000ff08047208 */ /* 0x000fe20000000000 */
[----:B------:R-:W-:Y:S01]  /*0280*/  FMUL R9, R5, R5 ;  /* 0x0000000505097220 */ /* 0x000fe20000400000 */
[C---:B------:R-:W-:Y:S01]  /*0290*/  FSETP.GEU.AND P0, PT, R11.reuse, -R7, PT ;  /* 0x800000070b00720b */ /* 0x040fe20003f0e000 */
[----:B------:R-:W-:Y:S01]  /*02a0*/  FADD R7, R11, R7 ;  /* 0x000000070b077221 */ /* 0x000fe20000000000 */
[----:B------:R-:W-:Y:S01]  /*02b0*/  FSEL R15, R15, RZ, P1 ;  /* 0x000000ff0f0f7208 */ /* 0x000fe20000800000 */
[----:B------:R-:W-:Y:S01]  /*02c0*/  FFMA R9, R4, R4, R9 ;  /* 0x0000000404097223 */ /* 0x000fe20000000009 */
[----:B------:R-:W-:-:S02]  /*02d0*/  FSEL R6, R6, RZ, P3 ;  /* 0x000000ff06067208 */ /* 0x000fc40001800000 */
[----:B------:R-:W-:Y:S01]  /*02e0*/  FSEL R7, R7, RZ, P0 ;  /* 0x000000ff07077208 */ /* 0x000fe20000000000 */
[----:B------:R-:W-:Y:S02]  /*02f0*/  FFMA R18, R15, R15, R18 ;  /* 0x0000000f0f127223 */ /* 0x000fe40000000012 */
[----:B------:R-:W-:-:S03]  /*0300*/  FFMA R8, R6, R6, R9 ;  /* 0x0000000606087223 */ /* 0x000fc60000000009 */
[----:B------:R-:W1:Y:S01]  /*0310*/  SHFL.BFLY PT, R11, R18, 0x8, 0x1f ;  /* 0x0d001f00120b7f89 */ /* 0x000e6200000e0000 */
[----:B------:R-:W-:-:S05]  /*0320*/  FFMA R8, R7, R7, R8 ;  /* 0x0000000707087223 */ /* 0x000fca0000000008 */
[----:B------:R-:W2:Y:S01]  /*0330*/  SHFL.BFLY PT, R9, R8, 0x8, 0x1f ;  /* 0x0d001f0008097f89 */ /* 0x000ea200000e0000 */
[----:B-1----:R-:W-:-:S05]  /*0340*/  FADD R19, R18, R11 ;  /* 0x0000000b12137221 */ /* 0x002fca0000000000 */
[----:B------:R-:W1:Y:S01]  /*0350*/  SHFL.BFLY PT, R20, R19, 0x4, 0x1f ;  /* 0x0c801f0013147f89 */ /* 0x000e6200000e0000 */
[----:B--2---:R-:W-:-:S05]  /*0360*/  FADD R9, R8, R9 ;  /* 0x0000000908097221 */ /* 0x004fca0000000000 */
        /* <DEDUP_REMOVED lines=9> */
[----:B-1----:R-:W-:Y:S01]  /*0400*/  FADD R19, R21, R18 ;  /* 0x0000001215137221 */ /* 0x002fe20000000000 */
[----:B--2---:R-:W-:-:S05]  /*0410*/  FADD R18, R11, R8 ;  /* 0x000000080b127221 */ /* 0x004fca0000000000 */
[----:B------:R-:W1:Y:S01]  /*0420*/  MUFU.SQRT R19, R19 ;  /* 0x0000001300137308 */ /* 0x000e620000002000 */
[----:B------:R-:W2:Y:S07]  /*0430*/  LDC.64 R8, c[0x0][0x228] ;  /* 0x00008a00ff087b82 */ /* 0x000eae0000000a00 */
[----:B------:R-:W3:Y:S01]  /*0440*/  MUFU.SQRT R18, R18 ;  /* 0x0000001200127308 */ /* 0x000ee20000002000 */
[----:B-1----:R-:W-:-:S05]  /*0450*/  FADD R20, R19, 1.00000001335143196e-10 ;  /* 0x2edbe6ff13147421 */ /* 0x002fca0000000000 */
[----:B------:R-:W-:Y:S01]  /*0460*/  FSETP.GT.AND P1, PT, R20, 8.50705917302346158658e+37, PT ;  /* 0x7e8000001400780b */ /* 0x000fe20003f24000 */
[----:B---3--:R-:W-:-:S05]  /*0470*/  FADD R10, R18, 1.00000001335143196e-10 ;  /* 0x2edbe6ff120a7421 */ /* 0x008fca0000000000 */
[----:B------:R-:W-:-:S07]  /*0480*/  FSETP.GT.AND P0, PT, R10, 8.50705917302346158658e+37, PT ;  /* 0x7e8000000a00780b */ /* 0x000fce0003f04000 */
[----:B------:R-:W-:Y:S01]  /*0490*/  @P1 FMUL R20, R20, 0.25 ;  /* 0x3e80000014141820 */ /* 0x000fe20000400000 */
[----:B------:R-:W-:-:S05]  /*04a0*/  FMUL R11, R12, 0.25 ;  /* 0x3e8000000c0b7820 */ /* 0x000fca0000400000 */
[----:B------:R-:W1:Y:S01]  /*04b0*/  MUFU.RCP R20, R20 ;  /* 0x0000001400147308 */ /* 0x000e620000001000 */
[----:B------:R-:W-:Y:S01]  /*04c0*/  @P0 FMUL R10, R10, 0.25 ;  /* 0x3e8000000a0a0820 */ /* 0x000fe20000400000 */
[----:B------:R-:W-:Y:S01]  /*04d0*/  FMUL R22, R13, 0.25 ;  /* 0x3e8000000d167820 */ /* 0x000fe20000400000 */
[----:B------:R-:W-:Y:S01]  /*04e0*/  FMUL R21, R14, 0.25 ;  /* 0x3e8000000e157820 */ /* 0x000fe20000400000 */
[----:B------:R-:W-:-:S04]  /*04f0*/  FMUL R18, R15, 0.25 ;  /* 0x3e8000000f127820 */ /* 0x000fc80000400000 */
[----:B------:R-:W3:Y:S01]  /*0500*/  MUFU.RCP R10, R10 ;  /* 0x0000000a000a7308 */ /* 0x000ee20000001000 */
[----:B------:R-:W-:Y:S01]  /*0510*/  FSEL R11, R11, R12, P1 ;  /* 0x0000000c0b0b7208 */ /* 0x000fe20000800000 */
[----:B------:R-:W-:Y:S01]  /*0520*/  FMUL R25, R4, 0.25 ;  /* 0x3e80000004197820 */ /* 0x000fe20000400000 */
[----:B------:R-:W-:Y:S01]  /*0530*/  FSEL R19, R22, R13, P1 ;  /* 0x0000000d16137208 */ /* 0x000fe20000800000 */
[----:B------:R-:W-:Y:S01]  /*0540*/  FMUL R27, R6, 0.25 ;  /* 0x3e800000061b7820 */ /* 0x000fe20000400000 */
[----:B------:R-:W-:Y:S01]  /*0550*/  FSEL R21, R21, R14, P1 ;  /* 0x0000000e15157208 */ /* 0x000fe20000800000 */
[----:B------:R-:W-:Y:S01]  /*0560*/  FMUL R22, R7, 0.25 ;  /* 0x3e80000007167820 */ /* 0x000fe20000400000 */
[----:B------:R-:W-:Y:S01]  /*0570*/  FSEL R23, R18, R15, P1 ;  /* 0x0000000f12177208 */ /* 0x000fe20000800000 */
[----:B------:R-:W-:Y:S01]  /*0580*/  FMUL R18, R5, 0.25 ;  /* 0x3e80000005127820 */ /* 0x000fe20000400000 */
[C---:B-1----:R-:W-:Y:S01]  /*0590*/  FMUL R11, R20.reuse, R11 ;  /* 0x0000000b140b7220 */ /* 0x042fe20000400000 */
[C---:B------:R-:W-:Y:S01]  /*05a0*/  FMUL R19, R20.reuse, R19 ;  /* 0x0000001314137220 */ /* 0x040fe20000400000 */
[C---:B------:R-:W-:Y:S01]  /*05b0*/  FMUL R21, R20.reuse, R21 ;  /* 0x0000001514157220 */ /* 0x040fe20000400000 */
[----:B------:R-:W-:Y:S01]  /*05c0*/  FMUL R23, R20, R23 ;  /* 0x0000001714177220 */ /* 0x000fe20000400000 */
[----:B------:R-:W-:-:S02]  /*05d0*/  FSEL R25, R25, R4, P0 ;  /* 0x0000000419197208 */ /* 0x000fc40000000000 */
[----:B------:R-:W-:Y:S02]  /*05e0*/  FSEL R18, R18, R5, P0 ;  /* 0x0000000512127208 */ /* 0x000fe40000000000 */
[----:B------:R-:W-:Y:S02]  /*05f0*/  FSEL R20, R27, R6, P0 ;  /* 0x000000061b147208 */ /* 0x000fe40000000000 */
[----:B------:R-:W-:Y:S01]  /*0600*/  FSEL R22, R22, R7, P0 ;  /* 0x0000000716167208 */ /* 0x000fe20000000000 */
[C---:B---3--:R-:W-:Y:S01]  /*0610*/  FFMA R11, R10.reuse, R25, -R11 ;  /* 0x000000190a0b7223 */ /* 0x048fe2000000080b */
[C---:B------:R-:W-:Y:S01]  /*0620*/  FFMA R24, R10.reuse, R18, -R19 ;  /* 0x000000120a187223 */ /* 0x040fe20000000813 */
[C---:B------:R-:W-:Y:S02]  /*0630*/  FFMA R20, R10.reuse, R20, -R21 ;  /* 0x000000140a147223 */ /* 0x040fe40000000815 */
[----:B------:R-:W-:Y:S01]  /*0640*/  FFMA R22, R10, R22, -R23 ;  /* 0x000000160a167223 */ /* 0x000fe20000000817 */
[----:B--2---:R-:W-:-:S04]  /*0650*/  IMAD.WIDE R18, R0, 0x4, R8 ;  /* 0x0000000400127825 */ /* 0x004fc800078e0208 */
[----:B------:R-:W-:Y:S01]  /*0660*/  FMUL R8, R11, R11 ;  /* 0x0000000b0b087220 */ /* 0x000fe20000400000 */
[----:B------:R-:W-:Y:S01]  /*0670*/  FMUL R9, R24, R24 ;  /* 0x0000001818097220 */ /* 0x000fe20000400000 */
[----:B------:R-:W-:Y:S01]  /*0680*/  FMUL R10, R20, R20 ;  /* 0x00000014140a7220 */ /* 0x000fe20000400000 */
[----:B------:R-:W-:Y:S01]  /*0690*/  FMUL R11, R22, R22 ;  /* 0x00000016160b7220 */ /* 0x000fe20000400000 */
[----:B------:R-:W-:Y:S04]  /*06a0*/  STG.E.128 desc[UR4][R2.64], R4 ;  /* 0x0000000402007986 */ /* 0x000fe8000c101d04 */
[----:B------:R-:W-:Y:S04]  /*06b0*/  STG.E.128 desc[UR4][R16.64], R12 ;  /* 0x0000000c10007986 */ /* 0x000fe8000c101d04 */
[----:B------:R-:W-:Y:S01]  /*06c0*/  STG.E.128 desc[UR4][R18.64], R8 ;  /* 0x0000000812007986 */ /* 0x000fe2000c101d04 */
[----:B------:R-:W-:Y:S05]  /*06d0*/  EXIT ;  /* 0x000000000000794d */ /* 0x000fea0003800000 */
.L_x_0:
[----:B------:R-:W-:-:S00]  /*06e0*/  BRA `(.L_x_0) ;  /* 0xfffffffc00fc7947 */ /* 0x000fc0000383ffff */
[----:B------:R-:W-:-:S00]  /*06f0*/  NOP ;  /* 0x0000000000007918 */ /* 0x000fc00000000000 */
        /* <DEDUP_REMOVED lines=8> */
.L_x_1:


//--------------------- .nv.global.init           --------------------------
	.section	.nv.global.init,"aw",@progbits
.nv.global.init:
	.type		_$_str,@object
	.size		_$_str,(_$_str_$_2 - _$_str)
_$_str:
        /*0000*/ 	.byte	0x5f, 0x5f, 0x43, 0x55, 0x44, 0x41, 0x5f, 0x46, 0x54, 0x5a, 0x00
	.type		_$_str_$_2,@object
	.size		_$_str_$_2,(.L_1 - _$_str_$_2)
_$_str_$_2:
        /*000b*/ 	.byte	0x5f, 0x5f, 0x43, 0x55, 0x44, 0x41, 0x5f, 0x50, 0x52, 0x45, 0x43, 0x5f, 0x53, 0x51, 0x52, 0x54
        /*001b*/ 	.byte	0x00
.L_1:


//--------------------- .nv.constant0.triton_per_fused_add_convolution_div_pow_relu_sqrt_sub_sum_4 --------------------------
	.section	.nv.constant0.triton_per_fused_add_convolution_div_pow_relu_sqrt_sub_sum_4,"a",@progbits
	.sectionflags	@""
	.align	4
.nv.constant0.triton_per_fused_add_convolution_div_pow_relu_sqrt_sub_sum_4:
	.zero		568
